	.headerflags	@"EF_CUDA_TEXMODE_UNIFIED EF_CUDA_64BIT_ADDRESS EF_CUDA_ACCELERATORS EF_CUDA_SM90 EF_CUDA_VIRTUAL_SM(EF_CUDA_SM90)"
	.elftype	@"ET_EXEC"


//--------------------- .nv.info                  --------------------------
	.section	.nv.info,"",@"SHT_CUDA_INFO"
	.align	4


	//----- nvinfo : EIATTR_REGCOUNT
	.align		4
        /*0000*/ 	.byte	0x04, 0x2f
        /*0002*/ 	.short	(.L_1 - .L_0)
	.align		4
.L_0:
        /*0004*/ 	.word	index@(triton_poi_fused_convolution_leaky_relu_6)
        /*0008*/ 	.word	0x0000000c


	//----- nvinfo : EIATTR_MIN_STACK_SIZE
	.align		4
.L_1:
        /*000c*/ 	.byte	0x04, 0x12
        /*000e*/ 	.short	(.L_3 - .L_2)
	.align		4
.L_2:
        /*0010*/ 	.word	index@(triton_poi_fused_convolution_leaky_relu_6)
        /*0014*/ 	.word	0x00000000


	//----- nvinfo : EIATTR_FRAME_SIZE
	.align		4
.L_3:
        /*0018*/ 	.byte	0x04, 0x11
        /*001a*/ 	.short	(.L_5 - .L_4)
	.align		4
.L_4:
        /*001c*/ 	.word	index@(triton_poi_fused_convolution_leaky_relu_6)
        /*0020*/ 	.word	0x00000000


	//----- nvinfo : EIATTR_MIN_STACK_SIZE
	.align		4
.L_5:
        /*0024*/ 	.byte	0x04, 0x12
        /*0026*/ 	.short	(.L_7 - .L_6)
	.align		4
.L_6:
        /*0028*/ 	.word	index@(triton_poi_fused_convolution_leaky_relu_6)
        /*002c*/ 	.word	0x00000000
.L_7:


//--------------------- .nv.info.triton_poi_fused_convolution_leaky_relu_6 --------------------------
	.section	.nv.info.triton_poi_fused_convolution_leaky_relu_6,"",@"SHT_CUDA_INFO"
	.sectionflags	@""
	.align	4


	//----- nvinfo : EIATTR_CUDA_API_VERSION
	.align		4
        /*0000*/ 	.byte	0x04, 0x37
        /*0002*/ 	.short	(.L_9 - .L_8)
.L_8:
        /*0004*/ 	.word	0x0000007c


	//----- nvinfo : EIATTR_KPARAM_INFO
	.align		4
.L_9:
        /*0008*/ 	.byte	0x04, 0x17
        /*000a*/ 	.short	(.L_11 - .L_10)
.L_10:
        /*000c*/ 	.word	0x00000000
        /*0010*/ 	.short	0x0002
        /*0012*/ 	.short	0x0010
        /*0014*/ 	.byte	0x00, 0xf0, 0x11, 0x00


	//----- nvinfo : EIATTR_KPARAM_INFO
	.align		4
.L_11:
        /*0018*/ 	.byte	0x04, 0x17
        /*001a*/ 	.short	(.L_13 - .L_12)
.L_12:
        /*001c*/ 	.word	0x00000000
        /*0020*/ 	.short	0x0001
        /*0022*/ 	.short	0x0008
        /*0024*/ 	.byte	0x00, 0xf4, 0x21, 0x00


	//----- nvinfo : EIATTR_KPARAM_INFO
	.align		4
.L_13:
        /*0028*/ 	.byte	0x04, 0x17
        /*002a*/ 	.short	(.L_15 - .L_14)
.L_14:
        /*002c*/ 	.word	0x00000000
        /*0030*/ 	.short	0x0000
        /*0032*/ 	.short	0x0000
        /*0034*/ 	.byte	0x00, 0xf4, 0x21, 0x00


	//----- nvinfo : EIATTR_SPARSE_MMA_MASK
	.align		4
.L_15:
        /*0038*/ 	.byte	0x03, 0x50
        /*003a*/ 	.short	0x0000


	//----- nvinfo : EIATTR_MAXREG_COUNT
	.align		4
        /*003c*/ 	.byte	0x03, 0x1b
        /*003e*/ 	.short	0x00ff


	//----- nvinfo : EIATTR_EXIT_INSTR_OFFSETS
	.align		4
        /*0040*/ 	.byte	0x04, 0x1c
        /*0042*/ 	.short	(.L_17 - .L_16)


	//   ....[0]....
.L_16:
        /*0044*/ 	.word	0x00000210


	//----- nvinfo : EIATTR_REQNTID
	.align		4
.L_17:
        /*0048*/ 	.byte	0x04, 0x10
        /*004a*/ 	.short	(.L_19 - .L_18)
.L_18:
        /*004c*/ 	.word	0x00000100
        /*0050*/ 	.word	0x00000001
        /*0054*/ 	.word	0x00000001


	//----- nvinfo : EIATTR_CBANK_PARAM_SIZE
	.align		4
.L_19:
        /*0058*/ 	.byte	0x03, 0x19
        /*005a*/ 	.short	0x0014


	//----- nvinfo : EIATTR_PARAM_CBANK
	.align		4
        /*005c*/ 	.byte	0x04, 0x0a
        /*005e*/ 	.short	(.L_21 - .L_20)
	.align		4
.L_20:
        /*0060*/ 	.word	index@(.nv.constant0.triton_poi_fused_convolution_leaky_relu_6)
        /*0064*/ 	.short	0x0210
        /*0066*/ 	.short	0x0014


	//----- nvinfo : EIATTR_SW_WAR
	.align		4
.L_21:
        /*0068*/ 	.byte	0x04, 0x36
        /*006a*/ 	.short	(.L_23 - .L_22)
.L_22:
        /*006c*/ 	.word	0x00000008
.L_23:


//--------------------- .nv.callgraph             --------------------------
	.section	.nv.callgraph,"",@"SHT_CUDA_CALLGRAPH"
	.align	4
	.sectionentsize	8
	.align		4
        /*0000*/ 	.word	0x00000000
	.align		4
        /*0004*/ 	.word	0xffffffff
	.align		4
        /*0008*/ 	.word	0x00000000
	.align		4
        /*000c*/ 	.word	0xfffffffe
	.align		4
        /*0010*/ 	.word	0x00000000
	.align		4
        /*0014*/ 	.word	0xfffffffd
	.align		4
        /*0018*/ 	.word	0x00000000
	.align		4
        /*001c*/ 	.word	0xfffffffc


//--------------------- .text.triton_poi_fused_convolution_leaky_relu_6 --------------------------
	.section	.text.triton_poi_fused_convolution_leaky_relu_6,"ax",@progbits
	.align	128
        .global         triton_poi_fused_convolution_leaky_relu_6
        .type           triton_poi_fused_convolution_leaky_relu_6,@function
        .size           triton_poi_fused_convolution_leaky_relu_6,(.L_x_1 - triton_poi_fused_convolution_leaky_relu_6)
        .other          triton_poi_fused_convolution_leaky_relu_6,@"STO_CUDA_ENTRY STV_DEFAULT"
triton_poi_fused_convolution_leaky_relu_6:
.text.triton_poi_fused_convolution_leaky_relu_6:
[----:B------:R-:W-:Y:S01]  /*0000*/  LDC R1, c[0x0][0x28] ;  /* 0x00000a00ff017b82 */ /* 0x000fe20000000800 */
[----:B------:R-:W1:Y:S01]  /*0010*/  S2R R0, SR_TID.X ;  /* 0x0000000000007919 */ /* 0x000e620000002100 */
[----:B------:R-:W-:Y:S01]  /*0020*/  ULDC.64 UR4, c[0x0][0x208] ;  /* 0x0000820000047ab9 */ /* 0x000fe20000000a00 */
[----:B------:R-:W2:Y:S01]  /*0030*/  S2R R7, SR_CTAID.X ;  /* 0x0000000000077919 */ /* 0x000ea20000002500 */
[----:B-1----:R-:W-:Y:S01]  /*0040*/  IMAD.SHL.U32 R0, R0, 0x2, RZ ;  /* 0x0000000200007824 */ /* 0x002fe200078e00ff */
[----:B--2---:R-:W-:-:S04]  /*0050*/  SHF.R.S32.HI R2, RZ, 0x16, R7 ;  /* 0x00000016ff027819 */ /* 0x004fc80000011407 */
[----:B------:R-:W-:Y:S02]  /*0060*/  LOP3.LUT R0, R0, 0x1fe, RZ, 0xc0, !PT ;  /* 0x000001fe00007812 */ /* 0x000fe400078ec0ff */
[----:B------:R-:W-:-:S03]  /*0070*/  SGXT R2, R2, 0x1 ;  /* 0x000000010202781a */ /* 0x000fc60000000200 */
[----:B------:R-:W-:-:S05]  /*0080*/  IMAD R7, R7, 0x200, R0 ;  /* 0x0000020007077824 */ /* 0x000fca00078e0200 */
[----:B------:R-:W-:-:S04]  /*0090*/  LEA.HI R2, R2, R7, RZ, 0x10 ;  /* 0x0000000702027211 */ /* 0x000fc800078f80ff */
[C---:B------:R-:W-:Y:S02]  /*00a0*/  PRMT R3, R2.reuse, 0xbb32, RZ ;  /* 0x0000bb3202037816 */ /* 0x040fe400000000ff */
[----:B------:R-:W-:Y:S02]  /*00b0*/  PRMT R0, R2, 0x7632, R0 ;  /* 0x0000763202007816 */ /* 0x000fe40000000000 */
[----:B------:R-:W-:-:S04]  /*00c0*/  SHF.R.S32.HI R3, RZ, 0xf, R3 ;  /* 0x0000000fff037819 */ /* 0x000fc80000011403 */
[----:B------:R-:W-:-:S04]  /*00d0*/  LOP3.LUT R3, R3, 0xffff, RZ, 0xc0, !PT ;  /* 0x0000ffff03037812 */ /* 0x000fc800078ec0ff */
[----:B------:R-:W-:Y:S02]  /*00e0*/  LEA.HI R4, R3, R0, RZ, 0x16 ;  /* 0x0000000003047211 */ /* 0x000fe400078fb0ff */
[----:B------:R-:W1:Y:S02]  /*00f0*/  LDC.64 R2, c[0x0][0x210] ;  /* 0x00008400ff027b82 */ /* 0x000e640000000a00 */
[----:B------:R-:W-:-:S05]  /*0100*/  LOP3.LUT R6, R4, 0xffc0, RZ, 0xc0, !PT ;  /* 0x0000ffc004067812 */ /* 0x000fca00078ec0ff */
[----:B------:R-:W-:Y:S01]  /*0110*/  IMAD.MOV R6, RZ, RZ, -R6 ;  /* 0x000000ffff067224 */ /* 0x000fe200078e0a06 */
[----:B------:R-:W2:Y:S04]  /*0120*/  LDC.64 R4, c[0x0][0x218] ;  /* 0x00008600ff047b82 */ /* 0x000ea80000000a00 */
[----:B------:R-:W-:-:S05]  /*0130*/  PRMT R9, R6, 0x7710, RZ ;  /* 0x0000771006097816 */ /* 0x000fca00000000ff */
[----:B------:R-:W-:-:S05]  /*0140*/  IMAD.IADD R0, R0, 0x1, R9 ;  /* 0x0000000100007824 */ /* 0x000fca00078e0209 */
[----:B------:R-:W-:Y:S01]  /*0150*/  PRMT R9, R0, 0x9910, RZ ;  /* 0x0000991000097816 */ /* 0x000fe200000000ff */
[----:B-1----:R-:W-:-:S05]  /*0160*/  IMAD.WIDE R2, R7, 0x4, R2 ;  /* 0x0000000407027825 */ /* 0x002fca00078e0202 */
[----:B------:R-:W3:Y:S01]  /*0170*/  LDG.E.64 R6, desc[UR4][R2.64] ;  /* 0x0000000402067981 */ /* 0x000ee2000c1e1b00 */
[----:B--2---:R-:W-:-:S06]  /*0180*/  IMAD.WIDE R4, R9, 0x4, R4 ;  /* 0x0000000409047825 */ /* 0x004fcc00078e0204 */
[----:B------:R-:W3:Y:S02]  /*0190*/  LDG.E.EL R4, desc[UR4][R4.64] ;  /* 0x0000000404047981 */ /* 0x000ee4000c2e1900 */
[CC--:B---3--:R-:W-:Y:S02]  /*01a0*/  FSETP.GT.AND P0, PT, R6.reuse, -R4.reuse, PT ;  /* 0x800000040600720b */ /* 0x0c8fe40003f04000 */
[C---:B------:R-:W-:Y:S01]  /*01b0*/  FSETP.GT.AND P1, PT, R7.reuse, -R4, PT ;  /* 0x800000040700720b */ /* 0x040fe20003f24000 */
[--C-:B------:R-:W-:Y:S01]  /*01c0*/  FADD R6, R6, R4.reuse ;  /* 0x0000000406067221 */ /* 0x100fe20000000000 */
[----:B------:R-:W-:-:S09]  /*01d0*/  FADD R7, R7, R4 ;  /* 0x0000000407077221 */ /* 0x000fd20000000000 */
[----:B------:R-:W-:Y:S02]  /*01e0*/  @!P0 FMUL R6, R6, 0.10000000149011611938 ;  /* 0x3dcccccd06068820 */ /* 0x000fe40000400000 */
[----:B------:R-:W-:-:S05]  /*01f0*/  @!P1 FMUL R7, R7, 0.10000000149011611938 ;  /* 0x3dcccccd07079820 */ /* 0x000fca0000400000 */
[----:B------:R-:W-:Y:S01]  /*0200*/  STG.E.64 desc[UR4][R2.64], R6 ;  /* 0x0000000602007986 */ /* 0x000fe2000c101b04 */
[----:B------:R-:W-:Y:S05]  /*0210*/  EXIT ;  /* 0x000000000000794d */ /* 0x000fea0003800000 */
.L_x_0:
[----:B------:R-:W-:-:S00]  /*0220*/  BRA `(.L_x_0) ;  /* 0xfffffffc00fc7947 */ /* 0x000fc0000383ffff */
[----:B------:R-:W-:-:S00]  /*0230*/  NOP ;  /* 0x0000000000007918 */ /* 0x000fc00000000000 */
        /* <DEDUP_REMOVED lines=12> */
.L_x_1:


//--------------------- .nv.constant0.triton_poi_fused_convolution_leaky_relu_6 --------------------------
	.section	.nv.constant0.triton_poi_fused_convolution_leaky_relu_6,"a",@progbits
	.sectionflags	@""
	.align	4
.nv.constant0.triton_poi_fused_convolution_leaky_relu_6:
	.zero		548
